//
// Generated by NVIDIA NVVM Compiler
//
// Compiler Build ID: CL-36424714
// Cuda compilation tools, release 13.0, V13.0.88
// Based on NVVM 20.0.0
//

.version 9.0
.target sm_100
.address_size 64

	// .globl	_Z13life3d_kernelPKcPci

.visible .entry _Z13life3d_kernelPKcPci(
	.param .u64 .ptr .align 1 _Z13life3d_kernelPKcPci_param_0,
	.param .u64 .ptr .align 1 _Z13life3d_kernelPKcPci_param_1,
	.param .u32 _Z13life3d_kernelPKcPci_param_2
)
{
	.reg .pred 	%p<10>;
	.reg .b16 	%rs<4>;
	.reg .b32 	%r<84>;
	.reg .b64 	%rd<31>;

	ld.param.u64 	%rd3, [_Z13life3d_kernelPKcPci_param_0];
	ld.param.u64 	%rd4, [_Z13life3d_kernelPKcPci_param_1];
	ld.param.u32 	%r26, [_Z13life3d_kernelPKcPci_param_2];
	cvta.to.global.u64 	%rd1, %rd4;
	cvta.to.global.u64 	%rd2, %rd3;
	mov.u32 	%r27, %ctaid.x;
	mov.u32 	%r28, %ntid.x;
	mul.lo.s32 	%r1, %r27, %r28;
	mov.u32 	%r2, %tid.x;
	add.s32 	%r3, %r1, %r2;
	mov.u32 	%r29, %ctaid.y;
	mov.u32 	%r30, %ntid.y;
	mov.u32 	%r31, %tid.y;
	mad.lo.s32 	%r32, %r29, %r30, %r31;
	mov.u32 	%r33, %ctaid.z;
	mov.u32 	%r34, %ntid.z;
	mov.u32 	%r35, %tid.z;
	mad.lo.s32 	%r5, %r33, %r34, %r35;
	max.s32 	%r36, %r3, %r32;
	max.s32 	%r37, %r5, %r36;
	setp.ge.s32 	%p1, %r37, %r26;
	@%p1 bra 	$L__BB0_10;
	add.s32 	%r40, %r26, %r32;
	add.s32 	%r41, %r26, %r5;
	add.s32 	%r42, %r40, -1;
	rem.s32 	%r6, %r42, %r26;
	add.s32 	%r43, %r41, -1;
	rem.s32 	%r7, %r43, %r26;
	rem.s32 	%r8, %r41, %r26;
	add.s32 	%r44, %r41, 1;
	rem.s32 	%r9, %r44, %r26;
	rem.s32 	%r10, %r40, %r26;
	add.s32 	%r45, %r40, 1;
	rem.s32 	%r11, %r45, %r26;
	add.s32 	%r46, %r2, %r26;
	add.s32 	%r80, %r46, %r1;
	mov.b32 	%r82, 0;
	mov.b32 	%r81, -3;
$L__BB0_2:
	add.s32 	%r47, %r80, -1;
	rem.s32 	%r48, %r47, %r26;
	mul.lo.s32 	%r16, %r48, %r26;
	add.s32 	%r49, %r16, %r6;
	mul.lo.s32 	%r50, %r49, %r26;
	add.s32 	%r51, %r50, %r7;
	cvt.s64.s32 	%rd5, %r51;
	add.s64 	%rd6, %rd2, %rd5;
	ld.global.s8 	%r52, [%rd6];
	add.s32 	%r53, %r82, %r52;
	add.s32 	%r54, %r50, %r8;
	cvt.s64.s32 	%rd7, %r54;
	add.s64 	%rd8, %rd2, %rd7;
	ld.global.s8 	%r55, [%rd8];
	add.s32 	%r56, %r53, %r55;
	add.s32 	%r57, %r50, %r9;
	cvt.s64.s32 	%rd9, %r57;
	add.s64 	%rd10, %rd2, %rd9;
	ld.global.s8 	%r58, [%rd10];
	add.s32 	%r59, %r56, %r58;
	add.s32 	%r60, %r16, %r10;
	mul.lo.s32 	%r17, %r60, %r26;
	add.s32 	%r61, %r17, %r7;
	cvt.s64.s32 	%rd11, %r61;
	add.s64 	%rd12, %rd2, %rd11;
	ld.global.s8 	%r62, [%rd12];
	add.s32 	%r83, %r59, %r62;
	setp.eq.s32 	%p2, %r81, -2;
	@%p2 bra 	$L__BB0_4;
	add.s32 	%r63, %r17, %r8;
	cvt.s64.s32 	%rd13, %r63;
	add.s64 	%rd14, %rd2, %rd13;
	ld.global.s8 	%r64, [%rd14];
	add.s32 	%r83, %r83, %r64;
$L__BB0_4:
	add.s32 	%r65, %r17, %r9;
	cvt.s64.s32 	%rd15, %r65;
	add.s64 	%rd16, %rd2, %rd15;
	ld.global.s8 	%r66, [%rd16];
	add.s32 	%r67, %r83, %r66;
	add.s32 	%r68, %r16, %r11;
	mul.lo.s32 	%r69, %r68, %r26;
	add.s32 	%r70, %r69, %r7;
	cvt.s64.s32 	%rd17, %r70;
	add.s64 	%rd18, %rd2, %rd17;
	ld.global.s8 	%r71, [%rd18];
	add.s32 	%r72, %r67, %r71;
	add.s32 	%r73, %r69, %r8;
	cvt.s64.s32 	%rd19, %r73;
	add.s64 	%rd20, %rd2, %rd19;
	ld.global.s8 	%r74, [%rd20];
	add.s32 	%r75, %r72, %r74;
	add.s32 	%r76, %r69, %r9;
	cvt.s64.s32 	%rd21, %r76;
	add.s64 	%rd22, %rd2, %rd21;
	ld.global.s8 	%r77, [%rd22];
	add.s32 	%r82, %r75, %r77;
	add.s32 	%r81, %r81, 1;
	add.s32 	%r80, %r80, 1;
	setp.ne.s32 	%p3, %r81, 0;
	@%p3 bra 	$L__BB0_2;
	mad.lo.s32 	%r78, %r26, %r3, %r32;
	mad.lo.s32 	%r24, %r78, %r26, %r5;
	cvt.s64.s32 	%rd23, %r24;
	add.s64 	%rd24, %rd2, %rd23;
	ld.global.u8 	%rs1, [%rd24];
	setp.eq.s16 	%p4, %rs1, 0;
	add.s32 	%r79, %r82, -8;
	setp.gt.u32 	%p5, %r79, -4;
	or.pred  	%p6, %p4, %p5;
	@%p6 bra 	$L__BB0_7;
	add.s64 	%rd30, %rd1, %rd23;
	mov.b16 	%rs3, 0;
	st.global.u8 	[%rd30], %rs3;
	bra.uni 	$L__BB0_10;
$L__BB0_7:
	setp.ne.s16 	%p7, %rs1, 0;
	setp.ne.s32 	%p8, %r82, 6;
	or.pred  	%p9, %p7, %p8;
	@%p9 bra 	$L__BB0_9;
	add.s64 	%rd28, %rd1, %rd23;
	mov.b16 	%rs2, 1;
	st.global.u8 	[%rd28], %rs2;
	bra.uni 	$L__BB0_10;
$L__BB0_9:
	add.s64 	%rd26, %rd1, %rd23;
	st.global.u8 	[%rd26], %rs1;
$L__BB0_10:
	ret;

}


// ===== COMPILED SASS (sm_100) =====

	.target	sm_100

	.elftype	@"ET_EXEC"


//--------------------- .note.nv.tkinfo           --------------------------
	.section	.note.nv.tkinfo,"",@"SHT_NOTE"
	.sectionflags	@"SHF_NOTE_NV_TKINFO"
	.tkinfo
        /*0018*/ 	.word	0x00000002
        /*0030*/ 	.string	""
        /*0030*/ 	.string	"ptxas"
        /*0030*/ 	.string	"Cuda compilation tools, release 13.0, V13.0.88"
        /*0030*/ 	.string	"Build cuda_13.0.r13.0/compiler.36424714_0"
        /*0030*/ 	.string	"-arch sm_100 -m 64 "



//--------------------- .note.nv.cuinfo           --------------------------
	.section	.note.nv.cuinfo,"",@"SHT_NOTE"
	.sectionflags	@"SHF_NOTE_NV_CUINFO"
        /*0018*/ 	.short	0x0002
        /*001a*/ 	.short	0x0064
        /*001c*/ 	.short	0x0082
	.zero		2


//--------------------- .nv.info                  --------------------------
	.section	.nv.info,"",@"SHT_CUDA_INFO"
	.align	4


	//----- nvinfo : EIATTR_REGCOUNT
	.align		4
        /*0000*/ 	.byte	0x04, 0x2f
        /*0002*/ 	.short	(.L_1 - .L_0)
	.align		4
.L_0:
        /*0004*/ 	.word	index@(_Z13life3d_kernelPKcPci)
        /*0008*/ 	.word	0x00000020


	//----- nvinfo : EIATTR_FRAME_SIZE
	.align		4
.L_1:
        /*000c*/ 	.byte	0x04, 0x11
        /*000e*/ 	.short	(.L_3 - .L_2)
	.align		4
.L_2:
        /*0010*/ 	.word	index@(_Z13life3d_kernelPKcPci)
        /*0014*/ 	.word	0x00000000


	//----- nvinfo : EIATTR_MIN_STACK_SIZE
	.align		4
.L_3:
        /*0018*/ 	.byte	0x04, 0x12
        /*001a*/ 	.short	(.L_5 - .L_4)
	.align		4
.L_4:
        /*001c*/ 	.word	index@(_Z13life3d_kernelPKcPci)
        /*0020*/ 	.word	0x00000000
.L_5:


//--------------------- .nv.compat                --------------------------
	.section	.nv.compat,"",@"SHT_CUDA_COMPAT_INFO"
	.align	4
        /*0000*/ 	.byte	0x02, 0x09, 0x00, 0x00, 0x02, 0x02, 0x01, 0x00, 0x02, 0x05, 0x05, 0x00, 0x03, 0x07, 0x01, 0x01
        /*0010*/ 	.byte	0x02, 0x03, 0x00, 0x00, 0x02, 0x06, 0x01, 0x00, 0x04, 0x0b, 0x08, 0x00, 0x09, 0x00, 0x00, 0x00
        /*0020*/ 	.byte	0x00, 0x00, 0x00, 0x00


//--------------------- .nv.info._Z13life3d_kernelPKcPci --------------------------
	.section	.nv.info._Z13life3d_kernelPKcPci,"",@"SHT_CUDA_INFO"
	.sectionflags	@""
	.align	4


	//----- nvinfo : EIATTR_CUDA_API_VERSION
	.align		4
        /*0000*/ 	.byte	0x04, 0x37
        /*0002*/ 	.short	(.L_7 - .L_6)
.L_6:
        /*0004*/ 	.word	0x00000082


	//----- nvinfo : EIATTR_KPARAM_INFO
	.align		4
.L_7:
        /*0008*/ 	.byte	0x04, 0x17
        /*000a*/ 	.short	(.L_9 - .L_8)
.L_8:
        /*000c*/ 	.word	0x00000000
        /*0010*/ 	.short	0x0002
        /*0012*/ 	.short	0x0010
        /*0014*/ 	.byte	0x00, 0xf0, 0x11, 0x00


	//----- nvinfo : EIATTR_KPARAM_INFO
	.align		4
.L_9:
        /*0018*/ 	.byte	0x04, 0x17
        /*001a*/ 	.short	(.L_11 - .L_10)
.L_10:
        /*001c*/ 	.word	0x00000000
        /*0020*/ 	.short	0x0001
        /*0022*/ 	.short	0x0008
        /*0024*/ 	.byte	0x00, 0xf5, 0x21, 0x00


	//----- nvinfo : EIATTR_KPARAM_INFO
	.align		4
.L_11:
        /*0028*/ 	.byte	0x04, 0x17
        /*002a*/ 	.short	(.L_13 - .L_12)
.L_12:
        /*002c*/ 	.word	0x00000000
        /*0030*/ 	.short	0x0000
        /*0032*/ 	.short	0x0000
        /*0034*/ 	.byte	0x00, 0xf5, 0x21, 0x00


	//----- nvinfo : EIATTR_SPARSE_MMA_MASK
	.align		4
.L_13:
        /*0038*/ 	.byte	0x03, 0x50
        /*003a*/ 	.short	0x0000


	//----- nvinfo : EIATTR_MAXREG_COUNT
	.align		4
        /*003c*/ 	.byte	0x03, 0x1b
        /*003e*/ 	.short	0x00ff


	//----- nvinfo : EIATTR_MERCURY_ISA_VERSION
	.align		4
        /*0040*/ 	.byte	0x03, 0x5f
        /*0042*/ 	.short	0x0101


	//----- nvinfo : EIATTR_VRC_CTA_INIT_COUNT
	.align		4
        /*0044*/ 	.byte	0x02, 0x4a
	.zero		1
	.zero		1


	//----- nvinfo : EIATTR_EXIT_INSTR_OFFSETS
	.align		4
        /*0048*/ 	.byte	0x04, 0x1c
        /*004a*/ 	.short	(.L_15 - .L_14)


	//   ....[0]....
.L_14:
        /*004c*/ 	.word	0x00000110


	//   ....[1]....
        /*0050*/ 	.word	0x000011d0


	//   ....[2]....
        /*0054*/ 	.word	0x00001250


	//   ....[3]....
        /*0058*/ 	.word	0x000012a0


	//----- nvinfo : EIATTR_CBANK_PARAM_SIZE
	.align		4
.L_15:
        /*005c*/ 	.byte	0x03, 0x19
        /*005e*/ 	.short	0x0014


	//----- nvinfo : EIATTR_PARAM_CBANK
	.align		4
        /*0060*/ 	.byte	0x04, 0x0a
        /*0062*/ 	.short	(.L_17 - .L_16)
	.align		4
.L_16:
        /*0064*/ 	.word	index@(.nv.constant0._Z13life3d_kernelPKcPci)
        /*0068*/ 	.short	0x0380
        /*006a*/ 	.short	0x0014


	//----- nvinfo : EIATTR_SW_WAR
	.align		4
.L_17:
        /*006c*/ 	.byte	0x04, 0x36
        /*006e*/ 	.short	(.L_19 - .L_18)
.L_18:
        /*0070*/ 	.word	0x00000008
.L_19:


//--------------------- .nv.callgraph             --------------------------
	.section	.nv.callgraph,"",@"SHT_CUDA_CALLGRAPH"
	.align	4
	.sectionentsize	8
	.align		4
        /*0000*/ 	.word	0x00000000
	.align		4
        /*0004*/ 	.word	0xffffffff
	.align		4
        /*0008*/ 	.word	0x00000000
	.align		4
        /*000c*/ 	.word	0xfffffffe
	.align		4
        /*0010*/ 	.word	0x00000000
	.align		4
        /*0014*/ 	.word	0xfffffffd
	.align		4
        /*0018*/ 	.word	0x00000000
	.align		4
        /*001c*/ 	.word	0xfffffffc


//--------------------- .text._Z13life3d_kernelPKcPci --------------------------
	.section	.text._Z13life3d_kernelPKcPci,"ax",@progbits
	.align	128
        .global         _Z13life3d_kernelPKcPci
        .type           _Z13life3d_kernelPKcPci,@function
        .size           _Z13life3d_kernelPKcPci,(.L_x_1 - _Z13life3d_kernelPKcPci)
        .other          _Z13life3d_kernelPKcPci,@"STO_CUDA_ENTRY STV_DEFAULT"
_Z13life3d_kernelPKcPci:
.text._Z13life3d_kernelPKcPci:
[----:B------:R-:W-:Y:S01]  /*0000*/  LDC R1, c[0x0][0x37c] ;  /* 0x0000df00ff017b82 */ /* 0x000fe20000000800 */
[----:B------:R-:W0:Y:S07]  /*0010*/  S2R R0, SR_TID.Y ;  /* 0x0000000000007919 */ /* 0x000e2e0000002200 */
[----:B------:R-:W1:Y:S01]  /*0020*/  S2UR UR4, SR_CTAID.X ;  /* 0x00000000000479c3 */ /* 0x000e620000002500 */
[----:B------:R-:W1:Y:S01]  /*0030*/  LDCU UR5, c[0x0][0x360] ;  /* 0x00006c00ff0577ac */ /* 0x000e620008000800 */
[----:B------:R-:W2:Y:S01]  /*0040*/  S2R R5, SR_TID.Z ;  /* 0x0000000000057919 */ /* 0x000ea20000002300 */
[----:B------:R-:W3:Y:S05]  /*0050*/  S2R R12, SR_TID.X ;  /* 0x00000000000c7919 */ /* 0x000eea0000002100 */
[----:B------:R-:W0:Y:S08]  /*0060*/  LDC R3, c[0x0][0x364] ;  /* 0x0000d900ff037b82 */ /* 0x000e300000000800 */
[----:B------:R-:W0:Y:S08]  /*0070*/  S2UR UR6, SR_CTAID.Y ;  /* 0x00000000000679c3 */ /* 0x000e300000002600 */
[----:B------:R-:W2:Y:S01]  /*0080*/  S2UR UR7, SR_CTAID.Z ;  /* 0x00000000000779c3 */ /* 0x000ea20000002700 */
[----:B-1----:R-:W-:-:S07]  /*0090*/  UIMAD UR4, UR4, UR5, URZ ;  /* 0x00000005040472a4 */ /* 0x002fce000f8e02ff */
[----:B------:R-:W2:Y:S01]  /*00a0*/  LDC R8, c[0x0][0x368] ;  /* 0x0000da00ff087b82 */ /* 0x000ea20000000800 */
[----:B---3--:R-:W-:-:S07]  /*00b0*/  VIADD R10, R12, UR4 ;  /* 0x000000040c0a7c36 */ /* 0x008fce0008000000 */
[----:B------:R-:W1:Y:S01]  /*00c0*/  LDC R7, c[0x0][0x390] ;  /* 0x0000e400ff077b82 */ /* 0x000e620000000800 */
[----:B0-----:R-:W-:Y:S02]  /*00d0*/  IMAD R3, R3, UR6, R0 ;  /* 0x0000000603037c24 */ /* 0x001fe4000f8e0200 */
[----:B--2---:R-:W-:-:S05]  /*00e0*/  IMAD R8, R8, UR7, R5 ;  /* 0x0000000708087c24 */ /* 0x004fca000f8e0205 */
[----:B------:R-:W-:-:S04]  /*00f0*/  VIMNMX3 R0, R10, R3, R8, !PT ;  /* 0x000000030a00720f */ /* 0x000fc80007800108 */
[----:B-1----:R-:W-:-:S13]  /*0100*/  ISETP.GE.AND P0, PT, R0, R7, PT ;  /* 0x000000070000720c */ /* 0x002fda0003f06270 */
[----:B------:R-:W-:Y:S05]  /*0110*/  @P0 EXIT ;  /* 0x000000000000094d */ /* 0x000fea0003800000 */
[----:B------:R-:W-:Y:S01]  /*0120*/  IABS R11, R7 ;  /* 0x00000007000b7213 */ /* 0x000fe20000000000 */
[--C-:B------:R-:W-:Y:S01]  /*0130*/  IMAD.IADD R0, R3, 0x1, R7.reuse ;  /* 0x0000000103007824 */ /* 0x100fe200078e0207 */
[----:B------:R-:W0:Y:S01]  /*0140*/  LDCU.64 UR8, c[0x0][0x380] ;  /* 0x00007000ff0877ac */ /* 0x000e220008000a00 */
[----:B------:R-:W-:Y:S01]  /*0150*/  IMAD.MOV.U32 R28, RZ, RZ, RZ ;  /* 0x000000ffff1c7224 */ /* 0x000fe200078e00ff */
[----:B------:R-:W1:Y:S01]  /*0160*/  I2F.RP R6, R11 ;  /* 0x0000000b00067306 */ /* 0x000e620000209400 */
[----:B------:R-:W-:Y:S01]  /*0170*/  VIADD R2, R0, 0xffffffff ;  /* 0xffffffff00027836 */ /* 0x000fe20000000000 */
[----:B------:R-:W-:Y:S01]  /*0180*/  IABS R21, R0 ;  /* 0x0000000000157213 */ /* 0x000fe20000000000 */
[----:B------:R-:W-:Y:S01]  /*0190*/  IMAD.IADD R5, R8, 0x1, R7 ;  /* 0x0000000108057824 */ /* 0x000fe200078e0207 */
[----:B------:R-:W2:Y:S01]  /*01a0*/  LDCU.64 UR6, c[0x0][0x358] ;  /* 0x00006b00ff0677ac */ /* 0x000ea20008000a00 */
[----:B------:R-:W-:Y:S01]  /*01b0*/  VIADD R19, R0, 0x1 ;  /* 0x0000000100137836 */ /* 0x000fe20000000000 */
[----:B------:R-:W-:-:S02]  /*01c0*/  IABS R13, R2 ;  /* 0x00000002000d7213 */ /* 0x000fc40000000000 */
[----:B------:R-:W-:Y:S02]  /*01d0*/  IABS R18, R5 ;  /* 0x0000000500127213 */ /* 0x000fe40000000000 */
[----:B------:R-:W-:Y:S02]  /*01e0*/  ISETP.GE.AND P0, PT, R5, RZ, PT ;  /* 0x000000ff0500720c */ /* 0x000fe40003f06270 */
[----:B------:R-:W-:Y:S01]  /*01f0*/  ISETP.GE.AND P5, PT, R2, RZ, PT ;  /* 0x000000ff0200720c */ /* 0x000fe20003fa6270 */
[----:B-1----:R-:W1:Y:S02]  /*0200*/  MUFU.RCP R6, R6 ;  /* 0x0000000600067308 */ /* 0x002e640000001000 */
[----:B-1----:R-:W-:-:S06]  /*0210*/  VIADD R29, R6, 0xffffffe ;  /* 0x0ffffffe061d7836 */ /* 0x002fcc0000000000 */
[----:B------:R-:W1:Y:S02]  /*0220*/  F2I.FTZ.U32.TRUNC.NTZ R29, R29 ;  /* 0x0000001d001d7305 */ /* 0x000e64000021f000 */
[----:B-1----:R-:W-:-:S04]  /*0230*/  IMAD.MOV R4, RZ, RZ, -R29 ;  /* 0x000000ffff047224 */ /* 0x002fc800078e0a1d */
[----:B------:R-:W-:Y:S02]  /*0240*/  IMAD R9, R4, R11, RZ ;  /* 0x0000000b04097224 */ /* 0x000fe400078e02ff */
[----:B------:R-:W-:Y:S02]  /*0250*/  VIADD R4, R5, 0xffffffff ;  /* 0xffffffff05047836 */ /* 0x000fe40000000000 */
[----:B------:R-:W-:-:S03]  /*0260*/  IMAD.HI.U32 R28, R29, R9, R28 ;  /* 0x000000091d1c7227 */ /* 0x000fc600078e001c */
[----:B------:R-:W-:Y:S01]  /*0270*/  IABS R14, R4 ;  /* 0x00000004000e7213 */ /* 0x000fe20000000000 */
[----:B------:R-:W-:Y:S01]  /*0280*/  IMAD.MOV.U32 R9, RZ, RZ, R13 ;  /* 0x000000ffff097224 */ /* 0x000fe200078e000d */
[----:B------:R-:W-:Y:S01]  /*0290*/  IADD3 R13, PT, PT, R7, UR4, R12 ;  /* 0x00000004070d7c10 */ /* 0x000fe2000fffe00c */
[----:B------:R-:W-:Y:S01]  /*02a0*/  VIADD R5, R5, 0x1 ;  /* 0x0000000105057836 */ /* 0x000fe20000000000 */
[----:B------:R-:W-:Y:S01]  /*02b0*/  ISETP.GE.AND P6, PT, R4, RZ, PT ;  /* 0x000000ff0400720c */ /* 0x000fe20003fc6270 */
[----:B------:R-:W-:-:S03]  /*02c0*/  IMAD.HI.U32 R6, R28, R9, RZ ;  /* 0x000000091c067227 */ /* 0x000fc600078e00ff */
[----:B------:R-:W-:Y:S01]  /*02d0*/  IABS R20, R5 ;  /* 0x0000000500147213 */ /* 0x000fe20000000000 */
[----:B------:R-:W-:Y:S02]  /*02e0*/  VIADD R17, R13, 0xffffffff ;  /* 0xffffffff0d117836 */ /* 0x000fe40000000000 */
[----:B------:R-:W-:Y:S02]  /*02f0*/  IMAD.MOV R12, RZ, RZ, -R6 ;  /* 0x000000ffff0c7224 */ /* 0x000fe400078e0a06 */
[----:B------:R-:W-:Y:S01]  /*0300*/  IMAD.HI.U32 R6, R28, R14, RZ ;  /* 0x0000000e1c067227 */ /* 0x000fe200078e00ff */
[----:B------:R-:W-:-:S03]  /*0310*/  IABS R16, R17 ;  /* 0x0000001100107213 */ /* 0x000fc60000000000 */
[C---:B------:R-:W-:Y:S02]  /*0320*/  IMAD R12, R11.reuse, R12, R9 ;  /* 0x0000000c0b0c7224 */ /* 0x040fe400078e0209 */
[----:B------:R-:W-:Y:S02]  /*0330*/  IMAD.MOV R9, RZ, RZ, -R6 ;  /* 0x000000ffff097224 */ /* 0x000fe400078e0a06 */
[----:B------:R-:W-:Y:S01]  /*0340*/  IMAD.HI.U32 R6, R28, R18, RZ ;  /* 0x000000121c067227 */ /* 0x000fe200078e00ff */
[----:B------:R-:W-:-:S03]  /*0350*/  ISETP.GT.U32.AND P1, PT, R11, R12, PT ;  /* 0x0000000c0b00720c */ /* 0x000fc60003f24070 */
[----:B------:R-:W-:Y:S02]  /*0360*/  IMAD R14, R11, R9, R14 ;  /* 0x000000090b0e7224 */ /* 0x000fe400078e020e */
[----:B------:R-:W-:-:S03]  /*0370*/  IMAD.HI.U32 R9, R28, R16, RZ ;  /* 0x000000101c097227 */ /* 0x000fc600078e00ff */
[C---:B------:R-:W-:Y:S01]  /*0380*/  ISETP.GT.U32.AND P2, PT, R11.reuse, R14, PT ;  /* 0x0000000e0b00720c */ /* 0x040fe20003f44070 */
[----:B------:R-:W-:Y:S02]  /*0390*/  IMAD.MOV R15, RZ, RZ, -R6 ;  /* 0x000000ffff0f7224 */ /* 0x000fe400078e0a06 */
[----:B------:R-:W-:Y:S02]  /*03a0*/  IMAD.MOV R9, RZ, RZ, -R9 ;  /* 0x000000ffff097224 */ /* 0x000fe400078e0a09 */
[C---:B------:R-:W-:Y:S02]  /*03b0*/  IMAD R18, R11.reuse, R15, R18 ;  /* 0x0000000f0b127224 */ /* 0x040fe400078e0212 */
[C---:B------:R-:W-:Y:S02]  /*03c0*/  IMAD R16, R11.reuse, R9, R16 ;  /* 0x000000090b107224 */ /* 0x040fe400078e0210 */
[--C-:B------:R-:W-:Y:S01]  /*03d0*/  @!P1 IMAD.IADD R12, R12, 0x1, -R11.reuse ;  /* 0x000000010c0c9824 */ /* 0x100fe200078e0a0b */
[C---:B------:R-:W-:Y:S01]  /*03e0*/  ISETP.GT.U32.AND P3, PT, R11.reuse, R18, PT ;  /* 0x000000120b00720c */ /* 0x040fe20003f64070 */
[----:B------:R-:W-:Y:S01]  /*03f0*/  IMAD.MOV.U32 R6, RZ, RZ, R20 ;  /* 0x000000ffff067224 */ /* 0x000fe200078e0014 */
[C---:B------:R-:W-:Y:S01]  /*0400*/  ISETP.GT.U32.AND P4, PT, R11.reuse, R16, PT ;  /* 0x000000100b00720c */ /* 0x040fe20003f84070 */
[----:B------:R-:W-:Y:S01]  /*0410*/  @!P2 IMAD.IADD R14, R14, 0x1, -R11 ;  /* 0x000000010e0ea824 */ /* 0x000fe200078e0a0b */
[C---:B------:R-:W-:Y:S01]  /*0420*/  ISETP.GT.U32.AND P1, PT, R11.reuse, R12, PT ;  /* 0x0000000c0b00720c */ /* 0x040fe20003f24070 */
[----:B------:R-:W-:Y:S01]  /*0430*/  IMAD.MOV.U32 R20, RZ, RZ, R21 ;  /* 0x000000ffff147224 */ /* 0x000fe200078e0015 */
[----:B------:R-:W-:Y:S01]  /*0440*/  IABS R21, R19 ;  /* 0x0000001300157213 */ /* 0x000fe20000000000 */
[----:B------:R-:W-:Y:S01]  /*0450*/  IMAD.HI.U32 R9, R28, R6, RZ ;  /* 0x000000061c097227 */ /* 0x000fe200078e00ff */
[----:B------:R-:W-:-:S03]  /*0460*/  ISETP.GT.U32.AND P2, PT, R11, R14, PT ;  /* 0x0000000e0b00720c */ /* 0x000fc60003f44070 */
[----:B------:R-:W-:-:S04]  /*0470*/  IMAD.HI.U32 R15, R28, R20, RZ ;  /* 0x000000141c0f7227 */ /* 0x000fc800078e00ff */
[--C-:B------:R-:W-:Y:S01]  /*0480*/  @!P3 IMAD.IADD R18, R18, 0x1, -R11.reuse ;  /* 0x000000011212b824 */ /* 0x100fe200078e0a0b */
[----:B------:R-:W-:Y:S01]  /*0490*/  ISETP.GE.AND P3, PT, R0, RZ, PT ;  /* 0x000000ff0000720c */ /* 0x000fe20003f66270 */
[----:B------:R-:W-:Y:S02]  /*04a0*/  @!P4 IMAD.IADD R16, R16, 0x1, -R11 ;  /* 0x000000011010c824 */ /* 0x000fe400078e0a0b */
[----:B------:R-:W-:Y:S01]  /*04b0*/  IMAD.MOV R9, RZ, RZ, -R9 ;  /* 0x000000ffff097224 */ /* 0x000fe200078e0a09 */
[C---:B------:R-:W-:Y:S01]  /*04c0*/  ISETP.GT.U32.AND P4, PT, R11.reuse, R18, PT ;  /* 0x000000120b00720c */ /* 0x040fe20003f84070 */
[----:B------:R-:W-:Y:S02]  /*04d0*/  IMAD.MOV R15, RZ, RZ, -R15 ;  /* 0x000000ffff0f7224 */ /* 0x000fe400078e0a0f */
[C---:B------:R-:W-:Y:S01]  /*04e0*/  IMAD R2, R11.reuse, R9, R6 ;  /* 0x000000090b027224 */ /* 0x040fe200078e0206 */
[----:B------:R-:W-:Y:S01]  /*04f0*/  LOP3.LUT R9, RZ, R7, RZ, 0x33, !PT ;  /* 0x00000007ff097212 */ /* 0x000fe200078e33ff */
[C---:B------:R-:W-:Y:S01]  /*0500*/  IMAD R6, R11.reuse, R15, R20 ;  /* 0x0000000f0b067224 */ /* 0x040fe200078e0214 */
[----:B------:R-:W-:Y:S01]  /*0510*/  IABS R15, R13 ;  /* 0x0000000d000f7213 */ /* 0x000fe20000000000 */
[--C-:B------:R-:W-:Y:S01]  /*0520*/  @!P1 IMAD.IADD R12, R12, 0x1, -R11.reuse ;  /* 0x000000010c0c9824 */ /* 0x100fe200078e0a0b */
[C---:B------:R-:W-:Y:S01]  /*0530*/  ISETP.GT.U32.AND P1, PT, R11.reuse, R2, PT ;  /* 0x000000020b00720c */ /* 0x040fe20003f24070 */
[----:B------:R-:W-:Y:S01]  /*0540*/  @!P2 IMAD.IADD R14, R14, 0x1, -R11 ;  /* 0x000000010e0ea824 */ /* 0x000fe200078e0a0b */
[C---:B------:R-:W-:Y:S01]  /*0550*/  ISETP.GT.U32.AND P2, PT, R11.reuse, R16, PT ;  /* 0x000000100b00720c */ /* 0x040fe20003f44070 */
[----:B------:R-:W-:Y:S01]  /*0560*/  @!P5 IMAD.MOV R12, RZ, RZ, -R12 ;  /* 0x000000ffff0cd224 */ /* 0x000fe200078e0a0c */
[----:B------:R-:W-:Y:S01]  /*0570*/  ISETP.GT.U32.AND P5, PT, R11, R6, PT ;  /* 0x000000060b00720c */ /* 0x000fe20003fa4070 */
[----:B------:R-:W-:-:S04]  /*0580*/  IMAD.HI.U32 R4, R28, R21, RZ ;  /* 0x000000151c047227 */ /* 0x000fc800078e00ff */
[--C-:B------:R-:W-:Y:S01]  /*0590*/  @!P4 IMAD.IADD R18, R18, 0x1, -R11.reuse ;  /* 0x000000011212c824 */ /* 0x100fe200078e0a0b */
[----:B------:R-:W-:Y:S01]  /*05a0*/  ISETP.GE.AND P4, PT, R17, RZ, PT ;  /* 0x000000ff1100720c */ /* 0x000fe20003f86270 */
[----:B------:R-:W-:Y:S02]  /*05b0*/  IMAD.MOV R4, RZ, RZ, -R4 ;  /* 0x000000ffff047224 */ /* 0x000fe400078e0a04 */
[----:B------:R-:W-:Y:S02]  /*05c0*/  @!P1 IMAD.IADD R2, R2, 0x1, -R11 ;  /* 0x0000000102029824 */ /* 0x000fe400078e0a0b */
[C---:B------:R-:W-:Y:S02]  /*05d0*/  IMAD R4, R11.reuse, R4, R21 ;  /* 0x000000040b047224 */ /* 0x040fe400078e0215 */
[--C-:B------:R-:W-:Y:S01]  /*05e0*/  @!P2 IMAD.IADD R16, R16, 0x1, -R11.reuse ;  /* 0x000000011010a824 */ /* 0x100fe200078e0a0b */
[----:B------:R-:W-:Y:S01]  /*05f0*/  ISETP.GT.U32.AND P1, PT, R11, R2, PT ;  /* 0x000000020b00720c */ /* 0x000fe20003f24070 */
[----:B------:R-:W-:Y:S01]  /*0600*/  @!P5 IMAD.IADD R6, R6, 0x1, -R11 ;  /* 0x000000010606d824 */ /* 0x000fe200078e0a0b */
[----:B------:R-:W-:Y:S01]  /*0610*/  ISETP.NE.AND P5, PT, R7, RZ, PT ;  /* 0x000000ff0700720c */ /* 0x000fe20003fa5270 */
[----:B------:R-:W-:Y:S01]  /*0620*/  @!P6 IMAD.MOV R14, RZ, RZ, -R14 ;  /* 0x000000ffff0ee224 */ /* 0x000fe200078e0a0e */
[----:B------:R-:W-:Y:S01]  /*0630*/  ISETP.GT.U32.AND P6, PT, R11, R4, PT ;  /* 0x000000040b00720c */ /* 0x000fe20003fc4070 */
[--C-:B------:R-:W-:Y:S01]  /*0640*/  IMAD.MOV.U32 R20, RZ, RZ, R16.reuse ;  /* 0x000000ffff147224 */ /* 0x100fe200078e0010 */
[----:B------:R-:W-:Y:S01]  /*0650*/  SEL R22, R9, R12, !P5 ;  /* 0x0000000c09167207 */ /* 0x000fe20006800000 */
[----:B------:R-:W-:Y:S01]  /*0660*/  @!P4 IMAD.MOV R20, RZ, RZ, -R16 ;  /* 0x000000ffff14c224 */ /* 0x000fe200078e0a10 */
[----:B------:R-:W-:Y:S01]  /*0670*/  ISETP.GT.U32.AND P4, PT, R11, R6, PT ;  /* 0x000000060b00720c */ /* 0x000fe20003f84070 */
[----:B------:R-:W-:Y:S01]  /*0680*/  @!P0 IMAD.MOV R18, RZ, RZ, -R18 ;  /* 0x000000ffff128224 */ /* 0x000fe200078e0a12 */
[----:B------:R-:W-:Y:S01]  /*0690*/  ISETP.GE.AND P0, PT, R5, RZ, PT ;  /* 0x000000ff0500720c */ /* 0x000fe20003f06270 */
[----:B------:R-:W-:Y:S01]  /*06a0*/  IMAD.HI.U32 R0, R28, R15, RZ ;  /* 0x0000000f1c007227 */ /* 0x000fe200078e00ff */
[----:B------:R-:W-:-:S02]  /*06b0*/  SEL R17, R9, R20, !P5 ;  /* 0x0000001409117207 */ /* 0x000fc40006800000 */
[----:B------:R-:W-:Y:S01]  /*06c0*/  SEL R24, R9, R14, !P5 ;  /* 0x0000000e09187207 */ /* 0x000fe20006800000 */
[--C-:B------:R-:W-:Y:S01]  /*06d0*/  @!P1 IMAD.IADD R2, R2, 0x1, -R11.reuse ;  /* 0x0000000102029824 */ /* 0x100fe200078e0a0b */
[----:B------:R-:W-:Y:S01]  /*06e0*/  ISETP.GE.AND P2, PT, R19, RZ, PT ;  /* 0x000000ff1300720c */ /* 0x000fe20003f46270 */
[--C-:B------:R-:W-:Y:S02]  /*06f0*/  @!P6 IMAD.IADD R4, R4, 0x1, -R11.reuse ;  /* 0x000000010404e824 */ /* 0x100fe400078e0a0b */
[----:B------:R-:W-:Y:S02]  /*0700*/  IMAD.MOV.U32 R16, RZ, RZ, R2 ;  /* 0x000000ffff107224 */ /* 0x000fe400078e0002 */
[----:B------:R-:W-:Y:S01]  /*0710*/  @!P4 IMAD.IADD R6, R6, 0x1, -R11 ;  /* 0x000000010606c824 */ /* 0x000fe200078e0a0b */
[----:B------:R-:W-:Y:S01]  /*0720*/  ISETP.GT.U32.AND P1, PT, R11, R4, PT ;  /* 0x000000040b00720c */ /* 0x000fe20003f24070 */
[----:B------:R-:W-:Y:S02]  /*0730*/  IMAD.MOV R0, RZ, RZ, -R0 ;  /* 0x000000ffff007224 */ /* 0x000fe400078e0a00 */
[----:B------:R-:W-:Y:S01]  /*0740*/  @!P0 IMAD.MOV R16, RZ, RZ, -R2 ;  /* 0x000000ffff108224 */ /* 0x000fe200078e0a02 */
[----:B------:R-:W-:Y:S01]  /*0750*/  SEL R2, R9, R18, !P5 ;  /* 0x0000001209027207 */ /* 0x000fe20006800000 */
[----:B------:R-:W-:-:S02]  /*0760*/  IMAD.MOV.U32 R20, RZ, RZ, R6 ;  /* 0x000000ffff147224 */ /* 0x000fc400078e0006 */
[-C--:B------:R-:W-:Y:S01]  /*0770*/  IMAD R12, R17, R7.reuse, R22 ;  /* 0x00000007110c7224 */ /* 0x080fe200078e0216 */
[----:B------:R-:W-:Y:S01]  /*0780*/  SEL R5, R9, R16, !P5 ;  /* 0x0000001009057207 */ /* 0x000fe20006800000 */
[----:B------:R-:W-:Y:S02]  /*0790*/  @!P3 IMAD.MOV R20, RZ, RZ, -R6 ;  /* 0x000000ffff14b224 */ /* 0x000fe400078e0a06 */
[----:B------:R-:W-:Y:S02]  /*07a0*/  IMAD R0, R11, R0, R15 ;  /* 0x000000000b007224 */ /* 0x000fe400078e020f */
[CC--:B------:R-:W-:Y:S01]  /*07b0*/  IMAD R15, R12.reuse, R7.reuse, R24 ;  /* 0x000000070c0f7224 */ /* 0x0c0fe200078e0218 */
[----:B------:R-:W-:Y:S01]  /*07c0*/  SEL R20, R9, R20, !P5 ;  /* 0x0000001409147207 */ /* 0x000fe20006800000 */
[CC--:B------:R-:W-:Y:S02]  /*07d0*/  IMAD R19, R12.reuse, R7.reuse, R2 ;  /* 0x000000070c137224 */ /* 0x0c0fe400078e0202 */
[-C--:B------:R-:W-:Y:S01]  /*07e0*/  IMAD R16, R12, R7.reuse, R5 ;  /* 0x000000070c107224 */ /* 0x080fe200078e0205 */
[----:B0-----:R-:W-:Y:S01]  /*07f0*/  IADD3 R14, P0, PT, R15, UR8, RZ ;  /* 0x000000080f0e7c10 */ /* 0x001fe2000ff1e0ff */
[----:B------:R-:W-:Y:S01]  /*0800*/  @!P1 IMAD.IADD R4, R4, 0x1, -R11 ;  /* 0x0000000104049824 */ /* 0x000fe200078e0a0b */
[----:B------:R-:W-:Y:S01]  /*0810*/  IADD3 R26, P1, PT, R19, UR8, RZ ;  /* 0x00000008131a7c10 */ /* 0x000fe2000ff3e0ff */
[-C--:B------:R-:W-:Y:S01]  /*0820*/  IMAD R12, R17, R7.reuse, R20 ;  /* 0x00000007110c7224 */ /* 0x080fe200078e0214 */
[----:B------:R-:W-:Y:S01]  /*0830*/  LEA.HI.X.SX32 R15, R15, UR9, 0x1, P0 ;  /* 0x000000090f0f7c11 */ /* 0x000fe200080f0eff */
[----:B------:R-:W-:Y:S01]  /*0840*/  IMAD.MOV.U32 R6, RZ, RZ, R4 ;  /* 0x000000ffff067224 */ /* 0x000fe200078e0004 */
[----:B------:R-:W-:Y:S01]  /*0850*/  IADD3 R18, P0, PT, R16, UR8, RZ ;  /* 0x0000000810127c10 */ /* 0x000fe2000ff1e0ff */
[----:B------:R-:W-:Y:S01]  /*0860*/  IMAD R25, R12, R7, R24 ;  /* 0x000000070c197224 */ /* 0x000fe200078e0218 */
[----:B------:R-:W-:Y:S01]  /*0870*/  LEA.HI.X.SX32 R27, R19, UR9, 0x1, P1 ;  /* 0x00000009131b7c11 */ /* 0x000fe200088f0eff */
[----:B------:R-:W-:Y:S01]  /*0880*/  @!P2 IMAD.MOV R6, RZ, RZ, -R4 ;  /* 0x000000ffff06a224 */ /* 0x000fe200078e0a04 */
[----:B--2---:R0:W2:Y:S01]  /*0890*/  LDG.E.S8 R23, desc[UR6][R14.64] ;  /* 0x000000060e177981 */ /* 0x0040a2000c1e1300 */
[----:B------:R-:W-:-:S03]  /*08a0*/  LEA.HI.X.SX32 R19, R16, UR9, 0x1, P0 ;  /* 0x0000000910137c11 */ /* 0x000fc600080f0eff */
[----:B------:R-:W-:Y:S01]  /*08b0*/  SEL R6, R9, R6, !P5 ;  /* 0x0000000609067207 */ /* 0x000fe20006800000 */
[----:B------:R1:W2:Y:S01]  /*08c0*/  LDG.E.S8 R4, desc[UR6][R26.64] ;  /* 0x000000061a047981 */ /* 0x0002a2000c1e1300 */
[----:B------:R-:W-:-:S03]  /*08d0*/  IMAD R29, R12, R7, R2 ;  /* 0x000000070c1d7224 */ /* 0x000fc600078e0202 */
[----:B------:R3:W2:Y:S01]  /*08e0*/  LDG.E.S8 R21, desc[UR6][R18.64] ;  /* 0x0000000612157981 */ /* 0x0006a2000c1e1300 */
[----:B0-----:R-:W-:-:S04]  /*08f0*/  IADD3 R14, P0, PT, R25, UR8, RZ ;  /* 0x00000008190e7c10 */ /* 0x001fc8000ff1e0ff */
[----:B------:R-:W-:Y:S01]  /*0900*/  LEA.HI.X.SX32 R15, R25, UR9, 0x1, P0 ;  /* 0x00000009190f7c11 */ /* 0x000fe200080f0eff */
[-C--:B-1----:R-:W-:Y:S02]  /*0910*/  IMAD R26, R17, R7.reuse, R6 ;  /* 0x00000007111a7224 */ /* 0x082fe400078e0206 */
[-C--:B---3--:R-:W-:Y:S02]  /*0920*/  IMAD R18, R12, R7.reuse, R5 ;  /* 0x000000070c127224 */ /* 0x088fe400078e0205 */
[----:B------:R0:W3:Y:S01]  /*0930*/  LDG.E.S8 R12, desc[UR6][R14.64] ;  /* 0x000000060e0c7981 */ /* 0x0000e2000c1e1300 */
[----:B------:R-:W-:Y:S01]  /*0940*/  IMAD R27, R26, R7, R24 ;  /* 0x000000071a1b7224 */ /* 0x000fe200078e0218 */
[C---:B------:R-:W-:Y:S02]  /*0950*/  IADD3 R16, P1, PT, R29.reuse, UR8, RZ ;  /* 0x000000081d107c10 */ /* 0x040fe4000ff3e0ff */
[----:B0-----:R-:W-:Y:S02]  /*0960*/  IADD3 R14, P0, PT, R18, UR8, RZ ;  /* 0x00000008120e7c10 */ /* 0x001fe4000ff1e0ff */
[----:B------:R-:W-:-:S02]  /*0970*/  LEA.HI.X.SX32 R17, R29, UR9, 0x1, P1 ;  /* 0x000000091d117c11 */ /* 0x000fc400088f0eff */
[----:B------:R-:W-:Y:S02]  /*0980*/  LEA.HI.X.SX32 R15, R18, UR9, 0x1, P0 ;  /* 0x00000009120f7c11 */ /* 0x000fe400080f0eff */
[C---:B------:R-:W-:Y:S01]  /*0990*/  IADD3 R18, P0, PT, R27.reuse, UR8, RZ ;  /* 0x000000081b127c10 */ /* 0x040fe2000ff1e0ff */
[----:B------:R0:W3:Y:S03]  /*09a0*/  LDG.E.S8 R25, desc[UR6][R16.64] ;  /* 0x0000000610197981 */ /* 0x0000e6000c1e1300 */
[----:B------:R-:W-:Y:S01]  /*09b0*/  LEA.HI.X.SX32 R19, R27, UR9, 0x1, P0 ;  /* 0x000000091b137c11 */ /* 0x000fe200080f0eff */
[----:B------:R-:W-:Y:S01]  /*09c0*/  VIADD R27, R13, 0x1 ;  /* 0x000000010d1b7836 */ /* 0x000fe20000000000 */
[----:B------:R1:W4:Y:S04]  /*09d0*/  LDG.E.S8 R29, desc[UR6][R14.64] ;  /* 0x000000060e1d7981 */ /* 0x000328000c1e1300 */
[----:B------:R-:W4:Y:S01]  /*09e0*/  LDG.E.S8 R18, desc[UR6][R18.64] ;  /* 0x0000000612127981 */ /* 0x000f22000c1e1300 */
[C---:B0-----:R-:W-:Y:S01]  /*09f0*/  IMAD R17, R26.reuse, R7, R2 ;  /* 0x000000071a117224 */ /* 0x041fe200078e0202 */
[----:B-1----:R-:W-:Y:S01]  /*0a00*/  IABS R14, R27 ;  /* 0x0000001b000e7213 */ /* 0x002fe20000000000 */
[----:B------:R-:W-:-:S04]  /*0a10*/  IMAD R26, R26, R7, R5 ;  /* 0x000000071a1a7224 */ /* 0x000fc800078e0205 */
[----:B------:R-:W-:Y:S01]  /*0a20*/  IMAD.HI.U32 R28, R28, R14, RZ ;  /* 0x0000000e1c1c7227 */ /* 0x000fe200078e00ff */
[----:B------:R-:W-:-:S03]  /*0a30*/  IADD3 R16, P0, PT, R17, UR8, RZ ;  /* 0x0000000811107c10 */ /* 0x000fc6000ff1e0ff */
[----:B------:R-:W-:Y:S01]  /*0a40*/  IMAD.MOV R28, RZ, RZ, -R28 ;  /* 0x000000ffff1c7224 */ /* 0x000fe200078e0a1c */
[----:B------:R-:W-:-:S03]  /*0a50*/  LEA.HI.X.SX32 R17, R17, UR9, 0x1, P0 ;  /* 0x0000000911117c11 */ /* 0x000fc600080f0eff */
[----:B------:R-:W-:Y:S01]  /*0a60*/  IMAD R28, R11, R28, R14 ;  /* 0x0000001c0b1c7224 */ /* 0x000fe200078e020e */
[C---:B------:R-:W-:Y:S01]  /*0a70*/  IADD3 R14, P0, PT, R26.reuse, UR8, RZ ;  /* 0x000000081a0e7c10 */ /* 0x040fe2000ff1e0ff */
[----:B------:R0:W5:Y:S03]  /*0a80*/  LDG.E.S8 R16, desc[UR6][R16.64] ;  /* 0x0000000610107981 */ /* 0x000166000c1e1300 */
[----:B------:R-:W-:-:S05]  /*0a90*/  LEA.HI.X.SX32 R15, R26, UR9, 0x1, P0 ;  /* 0x000000091a0f7c11 */ /* 0x000fca00080f0eff */
[----:B------:R1:W5:Y:S01]  /*0aa0*/  LDG.E.S8 R19, desc[UR6][R14.64] ;  /* 0x000000060e137981 */ /* 0x000362000c1e1300 */
[C---:B------:R-:W-:Y:S02]  /*0ab0*/  ISETP.GT.U32.AND P0, PT, R11.reuse, R0, PT ;  /* 0x000000000b00720c */ /* 0x040fe40003f04070 */
[----:B------:R-:W-:Y:S02]  /*0ac0*/  ISETP.GT.U32.AND P2, PT, R11, R28, PT ;  /* 0x0000001c0b00720c */ /* 0x000fe40003f44070 */
[----:B------:R-:W-:-:S09]  /*0ad0*/  ISETP.GE.AND P1, PT, R13, RZ, PT ;  /* 0x000000ff0d00720c */ /* 0x000fd20003f26270 */
[----:B------:R-:W-:-:S05]  /*0ae0*/  @!P0 IMAD.IADD R0, R0, 0x1, -R11 ;  /* 0x0000000100008824 */ /* 0x000fca00078e0a0b */
[----:B------:R-:W-:Y:S01]  /*0af0*/  ISETP.GT.U32.AND P0, PT, R11, R0, PT ;  /* 0x000000000b00720c */ /* 0x000fe20003f04070 */
[----:B------:R-:W-:-:S12]  /*0b00*/  @!P2 IMAD.IADD R28, R28, 0x1, -R11 ;  /* 0x000000011c1ca824 */ /* 0x000fd800078e0a0b */
[----:B------:R-:W-:Y:S01]  /*0b10*/  @!P0 IMAD.IADD R0, R0, 0x1, -R11 ;  /* 0x0000000100008824 */ /* 0x000fe200078e0a0b */
[----:B------:R-:W-:-:S03]  /*0b20*/  ISETP.GT.U32.AND P0, PT, R11, R28, PT ;  /* 0x0000001c0b00720c */ /* 0x000fc60003f04070 */
[----:B------:R-:W-:Y:S01]  /*0b30*/  @!P1 IMAD.MOV R0, RZ, RZ, -R0 ;  /* 0x000000ffff009224 */ /* 0x000fe200078e0a00 */
[----:B------:R-:W-:-:S04]  /*0b40*/  ISETP.GE.AND P1, PT, R27, RZ, PT ;  /* 0x000000ff1b00720c */ /* 0x000fc80003f26270 */
[----:B------:R-:W-:-:S05]  /*0b50*/  SEL R0, R9, R0, !P5 ;  /* 0x0000000009007207 */ /* 0x000fca0006800000 */
[-C--:B------:R-:W-:Y:S02]  /*0b60*/  IMAD R26, R0, R7.reuse, R22 ;  /* 0x00000007001a7224 */ /* 0x080fe400078e0216 */
[----:B------:R-:W-:Y:S02]  /*0b70*/  @!P0 IMAD.IADD R28, R28, 0x1, -R11 ;  /* 0x000000011c1c8824 */ /* 0x000fe400078e0a0b */
[-C--:B------:R-:W-:Y:S02]  /*0b80*/  IMAD R11, R26, R7.reuse, R24 ;  /* 0x000000071a0b7224 */ /* 0x080fe400078e0218 */
[-C--:B------:R-:W-:Y:S02]  /*0b90*/  IMAD R3, R10, R7.reuse, R3 ;  /* 0x000000070a037224 */ /* 0x080fe400078e0203 */
[----:B------:R-:W-:Y:S01]  /*0ba0*/  IMAD R13, R26, R7, R2 ;  /* 0x000000071a0d7224 */ /* 0x000fe200078e0202 */
[----:B------:R-:W-:Y:S01]  /*0bb0*/  IADD3 R10, P0, PT, R11, UR8, RZ ;  /* 0x000000080b0a7c10 */ /* 0x000fe2000ff1e0ff */
[----:B------:R-:W-:-:S02]  /*0bc0*/  @!P1 IMAD.MOV R28, RZ, RZ, -R28 ;  /* 0x000000ffff1c9224 */ /* 0x000fc400078e0a1c */
[-C--:B0-----:R-:W-:Y:S01]  /*0bd0*/  IMAD R17, R26, R7.reuse, R5 ;  /* 0x000000071a117224 */ /* 0x081fe200078e0205 */
[----:B------:R-:W-:Y:S02]  /*0be0*/  LEA.HI.X.SX32 R11, R11, UR9, 0x1, P0 ;  /* 0x000000090b0b7c11 */ /* 0x000fe400080f0eff */
[----:B-1----:R-:W-:Y:S02]  /*0bf0*/  IADD3 R14, P0, PT, R13, UR8, RZ ;  /* 0x000000080d0e7c10 */ /* 0x002fe4000ff1e0ff */
[----:B------:R-:W-:Y:S01]  /*0c00*/  SEL R9, R9, R28, !P5 ;  /* 0x0000001c09097207 */ /* 0x000fe20006800000 */
[----:B------:R0:W5:Y:S01]  /*0c10*/  LDG.E.S8 R10, desc[UR6][R10.64] ;  /* 0x000000060a0a7981 */ /* 0x000162000c1e1300 */
[----:B------:R-:W-:Y:S02]  /*0c20*/  LEA.HI.X.SX32 R15, R13, UR9, 0x1, P0 ;  /* 0x000000090d0f7c11 */ /* 0x000fe400080f0eff */
[----:B------:R-:W-:Y:S01]  /*0c30*/  IADD3 R26, P0, PT, R17, UR8, RZ ;  /* 0x00000008111a7c10 */ /* 0x000fe2000ff1e0ff */
[----:B------:R-:W-:-:S02]  /*0c40*/  IMAD R28, R9, R7, R20 ;  /* 0x00000007091c7224 */ /* 0x000fc400078e0214 */
[----:B------:R1:W5:Y:S01]  /*0c50*/  LDG.E.S8 R13, desc[UR6][R14.64] ;  /* 0x000000060e0d7981 */ /* 0x000362000c1e1300 */
[----:B------:R-:W-:-:S05]  /*0c60*/  LEA.HI.X.SX32 R27, R17, UR9, 0x1, P0 ;  /* 0x00000009111b7c11 */ /* 0x000fca00080f0eff */
[----:B------:R-:W5:Y:S01]  /*0c70*/  LDG.E.S8 R26, desc[UR6][R26.64] ;  /* 0x000000061a1a7981 */ /* 0x000f62000c1e1300 */
[----:B--2---:R-:W-:Y:S01]  /*0c80*/  IADD3 R21, PT, PT, R21, R23, R4 ;  /* 0x0000001715157210 */ /* 0x004fe20007ffe004 */
[CC--:B------:R-:W-:Y:S02]  /*0c90*/  IMAD R23, R0.reuse, R7.reuse, R20 ;  /* 0x0000000700177224 */ /* 0x0c0fe400078e0214 */
[-C--:B------:R-:W-:Y:S02]  /*0ca0*/  IMAD R0, R0, R7.reuse, R6 ;  /* 0x0000000700007224 */ /* 0x080fe400078e0206 */
[-C--:B0-----:R-:W-:Y:S02]  /*0cb0*/  IMAD R11, R23, R7.reuse, R24 ;  /* 0x00000007170b7224 */ /* 0x081fe400078e0218 */
[CC--:B------:R-:W-:Y:S02]  /*0cc0*/  IMAD R4, R9.reuse, R7.reuse, R22 ;  /* 0x0000000709047224 */ /* 0x0c0fe400078e0216 */
[-C--:B------:R-:W-:Y:S01]  /*0cd0*/  IMAD R6, R9, R7.reuse, R6 ;  /* 0x0000000709067224 */ /* 0x080fe200078e0206 */
[----:B-1----:R-:W-:Y:S01]  /*0ce0*/  IADD3 R14, P0, PT, R11, UR8, RZ ;  /* 0x000000080b0e7c10 */ /* 0x002fe2000ff1e0ff */
[----:B------:R-:W-:-:S03]  /*0cf0*/  IMAD R9, R23, R7, R5 ;  /* 0x0000000717097224 */ /* 0x000fc600078e0205 */
[----:B------:R-:W-:Y:S01]  /*0d00*/  LEA.HI.X.SX32 R15, R11, UR9, 0x1, P0 ;  /* 0x000000090b0f7c11 */ /* 0x000fe200080f0eff */
[CC--:B------:R-:W-:Y:S01]  /*0d10*/  IMAD R11, R0.reuse, R7.reuse, R2 ;  /* 0x00000007000b7224 */ /* 0x0c0fe200078e0202 */
[----:B------:R-:W-:Y:S01]  /*0d20*/  IADD3 R20, P1, PT, R9, UR8, RZ ;  /* 0x0000000809147c10 */ /* 0x000fe2000ff3e0ff */
[C---:B------:R-:W-:Y:S01]  /*0d30*/  IMAD R17, R0.reuse, R7, R5 ;  /* 0x0000000700117224 */ /* 0x040fe200078e0205 */
[----:B---3--:R-:W-:Y:S01]  /*0d40*/  IADD3 R21, PT, PT, R25, R21, R12 ;  /* 0x0000001519157210 */ /* 0x008fe20007ffe00c */
[----:B------:R-:W-:-:S05]  /*0d50*/  IMAD R12, R0, R7, R24 ;  /* 0x00000007000c7224 */ /* 0x000fca00078e0218 */
[----:B------:R-:W-:Y:S02]  /*0d60*/  IADD3 R22, P0, PT, R12, UR8, RZ ;  /* 0x000000080c167c10 */ /* 0x000fe4000ff1e0ff */
[----:B----4-:R-:W-:Y:S02]  /*0d70*/  IADD3 R18, PT, PT, R18, R21, R29 ;  /* 0x0000001512127210 */ /* 0x010fe40007ffe01d */
[----:B------:R-:W-:Y:S02]  /*0d80*/  LEA.HI.X.SX32 R21, R9, UR9, 0x1, P1 ;  /* 0x0000000909157c11 */ /* 0x000fe400088f0eff */
[----:B------:R0:W2:Y:S01]  /*0d90*/  LDG.E.S8 R9, desc[UR6][R14.64] ;  /* 0x000000060e097981 */ /* 0x0000a2000c1e1300 */
[----:B------:R-:W-:Y:S01]  /*0da0*/  LEA.HI.X.SX32 R23, R12, UR9, 0x1, P0 ;  /* 0x000000090c177c11 */ /* 0x000fe200080f0eff */
[----:B------:R-:W-:Y:S02]  /*0db0*/  IMAD R12, R4, R7, R24 ;  /* 0x00000007040c7224 */ /* 0x000fe400078e0218 */
[----:B------:R1:W3:Y:S01]  /*0dc0*/  LDG.E.S8 R0, desc[UR6][R20.64] ;  /* 0x0000000614007981 */ /* 0x0002e2000c1e1300 */
[----:B0-----:R-:W-:-:S02]  /*0dd0*/  IADD3 R14, P1, PT, R11, UR8, RZ ;  /* 0x000000080b0e7c10 */ /* 0x001fc4000ff3e0ff */
[----:B-1----:R-:W-:Y:S02]  /*0de0*/  IADD3 R20, P0, PT, R17, UR8, RZ ;  /* 0x0000000811147c10 */ /* 0x002fe4000ff1e0ff */
[----:B------:R-:W-:Y:S02]  /*0df0*/  LEA.HI.X.SX32 R15, R11, UR9, 0x1, P1 ;  /* 0x000000090b0f7c11 */ /* 0x000fe400088f0eff */
[----:B------:R-:W-:Y:S01]  /*0e00*/  LEA.HI.X.SX32 R21, R17, UR9, 0x1, P0 ;  /* 0x0000000911157c11 */ /* 0x000fe200080f0eff */
[----:B------:R-:W-:Y:S01]  /*0e10*/  IMAD R25, R4, R7, R2 ;  /* 0x0000000704197224 */ /* 0x000fe200078e0202 */
[----:B------:R-:W3:Y:S04]  /*0e20*/  LDG.E.S8 R11, desc[UR6][R22.64] ;  /* 0x00000006160b7981 */ /* 0x000ee8000c1e1300 */
[----:B------:R0:W4:Y:S04]  /*0e30*/  LDG.E.S8 R17, desc[UR6][R14.64] ;  /* 0x000000060e117981 */ /* 0x000128000c1e1300 */
[----:B------:R1:W4:Y:S01]  /*0e40*/  LDG.E.S8 R27, desc[UR6][R20.64] ;  /* 0x00000006141b7981 */ /* 0x000322000c1e1300 */
[----:B0-----:R-:W-:-:S02]  /*0e50*/  IADD3 R14, P0, PT, R12, UR8, RZ ;  /* 0x000000080c0e7c10 */ /* 0x001fc4000ff1e0ff */
[C---:B------:R-:W-:Y:S02]  /*0e60*/  IADD3 R22, P1, PT, R25.reuse, UR8, RZ ;  /* 0x0000000819167c10 */ /* 0x040fe4000ff3e0ff */
[----:B------:R-:W-:Y:S01]  /*0e70*/  LEA.HI.X.SX32 R15, R12, UR9, 0x1, P0 ;  /* 0x000000090c0f7c11 */ /* 0x000fe200080f0eff */
[-CC-:B------:R-:W-:Y:S01]  /*0e80*/  IMAD R12, R4, R7.reuse, R5.reuse ;  /* 0x00000007040c7224 */ /* 0x180fe200078e0205 */
[----:B------:R-:W-:Y:S01]  /*0e90*/  LEA.HI.X.SX32 R23, R25, UR9, 0x1, P1 ;  /* 0x0000000919177c11 */ /* 0x000fe200088f0eff */
[CC--:B------:R-:W-:Y:S01]  /*0ea0*/  IMAD R25, R28.reuse, R7.reuse, R24 ;  /* 0x000000071c197224 */ /* 0x0c0fe200078e0218 */
[----:B-----5:R-:W-:Y:S01]  /*0eb0*/  IADD3 R16, PT, PT, R19, R18, R16 ;  /* 0x0000001213107210 */ /* 0x020fe20007ffe010 */
[-C--:B------:R-:W-:Y:S01]  /*0ec0*/  IMAD R29, R28, R7.reuse, R2 ;  /* 0x000000071c1d7224 */ /* 0x080fe200078e0202 */
[C---:B-1----:R-:W-:Y:S01]  /*0ed0*/  IADD3 R20, P0, PT, R12.reuse, UR8, RZ ;  /* 0x000000080c147c10 */ /* 0x042fe2000ff1e0ff */
[----:B------:R0:W5:Y:S03]  /*0ee0*/  LDG.E.S8 R4, desc[UR6][R14.64] ;  /* 0x000000060e047981 */ /* 0x000166000c1e1300 */
[----:B------:R-:W-:Y:S01]  /*0ef0*/  LEA.HI.X.SX32 R21, R12, UR9, 0x1, P0 ;  /* 0x000000090c157c11 */ /* 0x000fe200080f0eff */
[-CC-:B------:R-:W-:Y:S01]  /*0f00*/  IMAD R12, R28, R7.reuse, R5.reuse ;  /* 0x000000071c0c7224 */ /* 0x180fe200078e0205 */
[----:B------:R-:W-:Y:S01]  /*0f10*/  IADD3 R18, P0, PT, R25, UR8, RZ ;  /* 0x0000000819127c10 */ /* 0x000fe2000ff1e0ff */
[----:B------:R1:W5:Y:S01]  /*0f20*/  LDG.E.S8 R23, desc[UR6][R22.64] ;  /* 0x0000000616177981 */ /* 0x000362000c1e1300 */
[----:B------:R-:W-:Y:S01]  /*0f30*/  IADD3 R28, P1, PT, R29, UR8, RZ ;  /* 0x000000081d1c7c10 */ /* 0x000fe2000ff3e0ff */
[-C--:B------:R-:W-:Y:S01]  /*0f40*/  IMAD R24, R6, R7.reuse, R24 ;  /* 0x0000000706187224 */ /* 0x080fe200078e0218 */
[----:B------:R-:W-:Y:S01]  /*0f50*/  LEA.HI.X.SX32 R19, R25, UR9, 0x1, P0 ;  /* 0x0000000919137c11 */ /* 0x000fe200080f0eff */
[----:B------:R1:W5:Y:S01]  /*0f60*/  LDG.E.S8 R20, desc[UR6][R20.64] ;  /* 0x0000000614147981 */ /* 0x000362000c1e1300 */
[----:B0-----:R-:W-:Y:S01]  /*0f70*/  IADD3 R14, P0, PT, R12, UR8, RZ ;  /* 0x000000080c0e7c10 */ /* 0x001fe2000ff1e0ff */
[----:B------:R-:W-:-:S02]  /*0f80*/  IMAD R5, R6, R7, R5 ;  /* 0x0000000706057224 */ /* 0x000fc400078e0205 */
[-C--:B-1----:R-:W-:Y:S01]  /*0f90*/  IMAD R22, R6, R7.reuse, R2 ;  /* 0x0000000706167224 */ /* 0x082fe200078e0202 */
[----:B------:R-:W-:Y:S01]  /*0fa0*/  LEA.HI.X.SX32 R29, R29, UR9, 0x1, P1 ;  /* 0x000000091d1d7c11 */ /* 0x000fe200088f0eff */
[----:B------:R-:W5:Y:S01]  /*0fb0*/  LDG.E.S8 R19, desc[UR6][R18.64] ;  /* 0x0000000612137981 */ /* 0x000f62000c1e1300 */
[----:B------:R-:W-:Y:S02]  /*0fc0*/  LEA.HI.X.SX32 R15, R12, UR9, 0x1, P0 ;  /* 0x000000090c0f7c11 */ /* 0x000fe400080f0eff */
[----:B------:R-:W-:Y:S01]  /*0fd0*/  IADD3 R6, P1, PT, R24, UR8, RZ ;  /* 0x0000000818067c10 */ /* 0x000fe2000ff3e0ff */
[----:B------:R-:W-:Y:S01]  /*0fe0*/  IMAD R21, R3, R7, R8 ;  /* 0x0000000703157224 */ /* 0x000fe200078e0208 */
[----:B------:R-:W-:Y:S01]  /*0ff0*/  IADD3 R2, P2, PT, R22, UR8, RZ ;  /* 0x0000000816027c10 */ /* 0x000fe2000ff5e0ff */
[----:B------:R-:W5:Y:S01]  /*1000*/  LDG.E.S8 R28, desc[UR6][R28.64] ;  /* 0x000000061c1c7981 */ /* 0x000f62000c1e1300 */
[----:B------:R-:W-:Y:S02]  /*1010*/  LEA.HI.X.SX32 R7, R24, UR9, 0x1, P1 ;  /* 0x0000000918077c11 */ /* 0x000fe400088f0eff */
[----:B------:R-:W-:Y:S01]  /*1020*/  LEA.HI.X.SX32 R3, R22, UR9, 0x1, P2 ;  /* 0x0000000916037c11 */ /* 0x000fe200090f0eff */
[----:B------:R-:W5:Y:S01]  /*1030*/  LDG.E.S8 R15, desc[UR6][R14.64] ;  /* 0x000000060e0f7981 */ /* 0x000f62000c1e1300 */
[----:B------:R-:W-:-:S03]  /*1040*/  IADD3 R24, P0, PT, R5, UR8, RZ ;  /* 0x0000000805187c10 */ /* 0x000fc6000ff1e0ff */
[----:B------:R-:W5:Y:S01]  /*1050*/  LDG.E.S8 R6, desc[UR6][R6.64] ;  /* 0x0000000606067981 */ /* 0x000f62000c1e1300 */
[----:B------:R-:W-:-:S03]  /*1060*/  LEA.HI.X.SX32 R25, R5, UR9, 0x1, P0 ;  /* 0x0000000905197c11 */ /* 0x000fc600080f0eff */
[----:B------:R0:W5:Y:S04]  /*1070*/  LDG.E.S8 R29, desc[UR6][R2.64] ;  /* 0x00000006021d7981 */ /* 0x000168000c1e1300 */
[----:B------:R-:W5:Y:S01]  /*1080*/  LDG.E.S8 R24, desc[UR6][R24.64] ;  /* 0x0000000618187981 */ /* 0x000f62000c1e1300 */
[----:B------:R-:W-:Y:S02]  /*1090*/  SHF.R.S32.HI R8, RZ, 0x1f, R21 ;  /* 0x0000001fff087819 */ /* 0x000fe40000011415 */
[----:B0-----:R-:W-:-:S04]  /*10a0*/  IADD3 R2, P0, PT, R21, UR8, RZ ;  /* 0x0000000815027c10 */ /* 0x001fc8000ff1e0ff */
[----:B------:R-:W-:-:S05]  /*10b0*/  IADD3.X R3, PT, PT, R8, UR9, RZ, P0, !PT ;  /* 0x0000000908037c10 */ /* 0x000fca00087fe4ff */
[----:B------:R-:W5:Y:S01]  /*10c0*/  LDG.E.U8 R5, desc[UR6][R2.64] ;  /* 0x0000000602057981 */ /* 0x000f62000c1e1100 */
[----:B------:R-:W-:-:S04]  /*10d0*/  IADD3 R10, PT, PT, R13, R16, R10 ;  /* 0x000000100d0a7210 */ /* 0x000fc80007ffe00a */
[----:B--2---:R-:W-:-:S04]  /*10e0*/  IADD3 R9, PT, PT, R9, R10, R26 ;  /* 0x0000000a09097210 */ /* 0x004fc80007ffe01a */
[----:B---3--:R-:W-:-:S04]  /*10f0*/  IADD3 R0, PT, PT, R11, R9, R0 ;  /* 0x000000090b007210 */ /* 0x008fc80007ffe000 */
[----:B----4-:R-:W-:-:S04]  /*1100*/  IADD3 R0, PT, PT, R27, R0, R17 ;  /* 0x000000001b007210 */ /* 0x010fc80007ffe011 */
[----:B-----5:R-:W-:-:S04]  /*1110*/  IADD3 R4, PT, PT, R23, R0, R4 ;  /* 0x0000000017047210 */ /* 0x020fc80007ffe004 */
[----:B------:R-:W-:-:S04]  /*1120*/  IADD3 R4, PT, PT, R19, R4, R20 ;  /* 0x0000000413047210 */ /* 0x000fc80007ffe014 */
[----:B------:R-:W-:-:S04]  /*1130*/  IADD3 R4, PT, PT, R15, R4, R28 ;  /* 0x000000040f047210 */ /* 0x000fc80007ffe01c */
[----:B------:R-:W-:-:S05]  /*1140*/  IADD3 R29, PT, PT, R29, R4, R6 ;  /* 0x000000041d1d7210 */ /* 0x000fca0007ffe006 */
[----:B------:R-:W-:-:S04]  /*1150*/  IMAD.IADD R24, R29, 0x1, R24 ;  /* 0x000000011d187824 */ /* 0x000fc800078e0218 */
[----:B------:R-:W-:-:S05]  /*1160*/  VIADD R0, R24, 0xfffffff8 ;  /* 0xfffffff818007836 */ /* 0x000fca0000000000 */
[----:B------:R-:W-:-:S04]  /*1170*/  ISETP.GT.U32.AND P0, PT, R0, -0x4, PT ;  /* 0xfffffffc0000780c */ /* 0x000fc80003f04070 */
[----:B------:R-:W-:-:S13]  /*1180*/  ISETP.EQ.OR P0, PT, R5, RZ, P0 ;  /* 0x000000ff0500720c */ /* 0x000fda0000702670 */
[----:B------:R-:W0:Y:S02]  /*1190*/  @!P0 LDC.64 R2, c[0x0][0x388] ;  /* 0x0000e200ff028b82 */ /* 0x000e240000000a00 */
[----:B0-----:R-:W-:-:S05]  /*11a0*/  @!P0 IADD3 R2, P1, PT, R21, R2, RZ ;  /* 0x0000000215028210 */ /* 0x001fca0007f3e0ff */
[----:B------:R-:W-:-:S05]  /*11b0*/  @!P0 IMAD.X R3, R8, 0x1, R3, P1 ;  /* 0x0000000108038824 */ /* 0x000fca00008e0603 */
[----:B------:R0:W-:Y:S01]  /*11c0*/  @!P0 STG.E.U8 desc[UR6][R2.64], RZ ;  /* 0x000000ff02008986 */ /* 0x0001e2000c101106 */
[----:B------:R-:W-:Y:S05]  /*11d0*/  @!P0 EXIT ;  /* 0x000000000000894d */ /* 0x000fea0003800000 */
[----:B------:R-:W-:Y:S01]  /*11e0*/  ISETP.NE.AND P0, PT, R24, 0x6, PT ;  /* 0x000000061800780c */ /* 0x000fe20003f05270 */
[----:B------:R-:W-:-:S03]  /*11f0*/  IMAD.MOV.U32 R0, RZ, RZ, 0x1 ;  /* 0x00000001ff007424 */ /* 0x000fc600078e00ff */
[----:B------:R-:W-:-:S13]  /*1200*/  ISETP.NE.OR P0, PT, R5, RZ, P0 ;  /* 0x000000ff0500720c */ /* 0x000fda0000705670 */
[----:B0-----:R-:W0:Y:S02]  /*1210*/  @!P0 LDC.64 R2, c[0x0][0x388] ;  /* 0x0000e200ff028b82 */ /* 0x001e240000000a00 */
[----:B0-----:R-:W-:-:S05]  /*1220*/  @!P0 IADD3 R2, P1, PT, R21, R2, RZ ;  /* 0x0000000215028210 */ /* 0x001fca0007f3e0ff */
[----:B------:R-:W-:-:S05]  /*1230*/  @!P0 IMAD.X R3, R8, 0x1, R3, P1 ;  /* 0x0000000108038824 */ /* 0x000fca00008e0603 */
[----:B------:R0:W-:Y:S01]  /*1240*/  @!P0 STG.E.U8 desc[UR6][R2.64], R0 ;  /* 0x0000000002008986 */ /* 0x0001e2000c101106 */
[----:B------:R-:W-:Y:S05]  /*1250*/  @!P0 EXIT ;  /* 0x000000000000894d */ /* 0x000fea0003800000 */
[----:B------:R-:W0:Y:S02]  /*1260*/  LDCU.64 UR4, c[0x0][0x388] ;  /* 0x00007100ff0477ac */ /* 0x000e240008000a00 */
[----:B0-----:R-:W-:-:S04]  /*1270*/  IADD3 R2, P0, PT, R21, UR4, RZ ;  /* 0x0000000415027c10 */ /* 0x001fc8000ff1e0ff */
[----:B------:R-:W-:-:S05]  /*1280*/  IADD3.X R3, PT, PT, R8, UR5, RZ, P0, !PT ;  /* 0x0000000508037c10 */ /* 0x000fca00087fe4ff */
[----:B------:R-:W-:Y:S01]  /*1290*/  STG.E.U8 desc[UR6][R2.64], R5 ;  /* 0x0000000502007986 */ /* 0x000fe2000c101106 */
[----:B------:R-:W-:Y:S05]  /*12a0*/  EXIT ;  /* 0x000000000000794d */ /* 0x000fea0003800000 */
.L_x_0:
[----:B------:R-:W-:-:S00]  /*12b0*/  BRA `(.L_x_0) ;  /* 0xfffffffc00fc7947 */ /* 0x000fc0000383ffff */
[----:B------:R-:W-:-:S00]  /*12c0*/  NOP ;  /* 0x0000000000007918 */ /* 0x000fc00000000000 */
        /* <DEDUP_REMOVED lines=11> */
.L_x_1:


//--------------------- .nv.shared.reserved.0     --------------------------
	.section	.nv.shared.reserved.0,"aw",@nobits
	.weak		__nv_reservedSMEM_offset_0_alias
	.size		__nv_reservedSMEM_offset_0_alias, 0, 64
	.other		__nv_reservedSMEM_offset_0_alias,@"STO_CUDA_RESERVED_SHARED STV_DEFAULT"
__nv_reservedSMEM_offset_0_alias:
	.zero		0
	.zero		64


//--------------------- .nv.constant0._Z13life3d_kernelPKcPci --------------------------
	.section	.nv.constant0._Z13life3d_kernelPKcPci,"a",@progbits
	.sectionflags	@""
	.align	4
.nv.constant0._Z13life3d_kernelPKcPci:
	.zero		916


//--------------------- SYMBOLS --------------------------

	.type		.nv.reservedSmem.offset0,@object
	.size		.nv.reservedSmem.offset0,0x4
